//
// Generated by NVIDIA NVVM Compiler
//
// Compiler Build ID: CL-36424714
// Cuda compilation tools, release 13.0, V13.0.88
// Based on NVVM 20.0.0
//

.version 9.0
.target sm_100
.address_size 64

	// .globl	_Z16atomicMulExamplePi

.visible .entry _Z16atomicMulExamplePi(
	.param .u64 .ptr .align 1 _Z16atomicMulExamplePi_param_0
)
{
	.reg .pred 	%p<2>;
	.reg .b32 	%r<6>;
	.reg .b64 	%rd<3>;

	ld.param.u64 	%rd2, [_Z16atomicMulExamplePi_param_0];
	cvta.to.global.u64 	%rd1, %rd2;
	ld.global.u32 	%r5, [%rd1];
$L__BB0_1:
	shl.b32 	%r4, %r5, 1;
	atom.relaxed.global.cas.b32 	%r3, [%rd1], %r5, %r4;
	setp.ne.s32 	%p1, %r5, %r3;
	mov.u32 	%r5, %r3;
	@%p1 bra 	$L__BB0_1;
	ret;

}


// ===== COMPILED SASS (sm_100) =====

	.target	sm_100

	.elftype	@"ET_EXEC"


//--------------------- .note.nv.tkinfo           --------------------------
	.section	.note.nv.tkinfo,"",@"SHT_NOTE"
	.sectionflags	@"SHF_NOTE_NV_TKINFO"
	.tkinfo
        /*0018*/ 	.word	0x00000002
        /*0030*/ 	.string	""
        /*0030*/ 	.string	"ptxas"
        /*0030*/ 	.string	"Cuda compilation tools, release 13.0, V13.0.88"
        /*0030*/ 	.string	"Build cuda_13.0.r13.0/compiler.36424714_0"
        /*0030*/ 	.string	"-arch sm_100 -m 64 "



//--------------------- .note.nv.cuinfo           --------------------------
	.section	.note.nv.cuinfo,"",@"SHT_NOTE"
	.sectionflags	@"SHF_NOTE_NV_CUINFO"
        /*0018*/ 	.short	0x0002
        /*001a*/ 	.short	0x0064
        /*001c*/ 	.short	0x0082
	.zero		2


//--------------------- .nv.info                  --------------------------
	.section	.nv.info,"",@"SHT_CUDA_INFO"
	.align	4


	//----- nvinfo : EIATTR_REGCOUNT
	.align		4
        /*0000*/ 	.byte	0x04, 0x2f
        /*0002*/ 	.short	(.L_1 - .L_0)
	.align		4
.L_0:
        /*0004*/ 	.word	index@(_Z16atomicMulExamplePi)
        /*0008*/ 	.word	0x00000008


	//----- nvinfo : EIATTR_FRAME_SIZE
	.align		4
.L_1:
        /*000c*/ 	.byte	0x04, 0x11
        /*000e*/ 	.short	(.L_3 - .L_2)
	.align		4
.L_2:
        /*0010*/ 	.word	index@(_Z16atomicMulExamplePi)
        /*0014*/ 	.word	0x00000000


	//----- nvinfo : EIATTR_MIN_STACK_SIZE
	.align		4
.L_3:
        /*0018*/ 	.byte	0x04, 0x12
        /*001a*/ 	.short	(.L_5 - .L_4)
	.align		4
.L_4:
        /*001c*/ 	.word	index@(_Z16atomicMulExamplePi)
        /*0020*/ 	.word	0x00000000
.L_5:


//--------------------- .nv.compat                --------------------------
	.section	.nv.compat,"",@"SHT_CUDA_COMPAT_INFO"
	.align	4
        /*0000*/ 	.byte	0x02, 0x09, 0x00, 0x00, 0x02, 0x02, 0x01, 0x00, 0x02, 0x05, 0x05, 0x00, 0x03, 0x07, 0x01, 0x01
        /*0010*/ 	.byte	0x02, 0x03, 0x00, 0x00, 0x02, 0x06, 0x01, 0x00, 0x04, 0x0b, 0x08, 0x00, 0x09, 0x00, 0x00, 0x00
        /*0020*/ 	.byte	0x00, 0x00, 0x00, 0x00


//--------------------- .nv.info._Z16atomicMulExamplePi --------------------------
	.section	.nv.info._Z16atomicMulExamplePi,"",@"SHT_CUDA_INFO"
	.sectionflags	@""
	.align	4


	//----- nvinfo : EIATTR_CUDA_API_VERSION
	.align		4
        /*0000*/ 	.byte	0x04, 0x37
        /*0002*/ 	.short	(.L_7 - .L_6)
.L_6:
        /*0004*/ 	.word	0x00000082


	//----- nvinfo : EIATTR_KPARAM_INFO
	.align		4
.L_7:
        /*0008*/ 	.byte	0x04, 0x17
        /*000a*/ 	.short	(.L_9 - .L_8)
.L_8:
        /*000c*/ 	.word	0x00000000
        /*0010*/ 	.short	0x0000
        /*0012*/ 	.short	0x0000
        /*0014*/ 	.byte	0x00, 0xf5, 0x21, 0x00


	//----- nvinfo : EIATTR_SPARSE_MMA_MASK
	.align		4
.L_9:
        /*0018*/ 	.byte	0x03, 0x50
        /*001a*/ 	.short	0x0000


	//----- nvinfo : EIATTR_MAXREG_COUNT
	.align		4
        /*001c*/ 	.byte	0x03, 0x1b
        /*001e*/ 	.short	0x00ff


	//----- nvinfo : EIATTR_MERCURY_ISA_VERSION
	.align		4
        /*0020*/ 	.byte	0x03, 0x5f
        /*0022*/ 	.short	0x0101


	//----- nvinfo : EIATTR_VRC_CTA_INIT_COUNT
	.align		4
        /*0024*/ 	.byte	0x02, 0x4a
	.zero		1
	.zero		1


	//----- nvinfo : EIATTR_EXIT_INSTR_OFFSETS
	.align		4
        /*0028*/ 	.byte	0x04, 0x1c
        /*002a*/ 	.short	(.L_11 - .L_10)


	//   ....[0]....
.L_10:
        /*002c*/ 	.word	0x000000a0


	//----- nvinfo : EIATTR_CRS_STACK_SIZE
	.align		4
.L_11:
        /*0030*/ 	.byte	0x04, 0x1e
        /*0032*/ 	.short	(.L_13 - .L_12)
.L_12:
        /*0034*/ 	.word	0x00000000


	//----- nvinfo : EIATTR_CBANK_PARAM_SIZE
	.align		4
.L_13:
        /*0038*/ 	.byte	0x03, 0x19
        /*003a*/ 	.short	0x0008


	//----- nvinfo : EIATTR_PARAM_CBANK
	.align		4
        /*003c*/ 	.byte	0x04, 0x0a
        /*003e*/ 	.short	(.L_15 - .L_14)
	.align		4
.L_14:
        /*0040*/ 	.word	index@(.nv.constant0._Z16atomicMulExamplePi)
        /*0044*/ 	.short	0x0380
        /*0046*/ 	.short	0x0008


	//----- nvinfo : EIATTR_SW_WAR
	.align		4
.L_15:
        /*0048*/ 	.byte	0x04, 0x36
        /*004a*/ 	.short	(.L_17 - .L_16)
.L_16:
        /*004c*/ 	.word	0x00000008
.L_17:


//--------------------- .nv.callgraph             --------------------------
	.section	.nv.callgraph,"",@"SHT_CUDA_CALLGRAPH"
	.align	4
	.sectionentsize	8
	.align		4
        /*0000*/ 	.word	0x00000000
	.align		4
        /*0004*/ 	.word	0xffffffff
	.align		4
        /*0008*/ 	.word	0x00000000
	.align		4
        /*000c*/ 	.word	0xfffffffe
	.align		4
        /*0010*/ 	.word	0x00000000
	.align		4
        /*0014*/ 	.word	0xfffffffd
	.align		4
        /*0018*/ 	.word	0x00000000
	.align		4
        /*001c*/ 	.word	0xfffffffc


//--------------------- .text._Z16atomicMulExamplePi --------------------------
	.section	.text._Z16atomicMulExamplePi,"ax",@progbits
	.align	128
        .global         _Z16atomicMulExamplePi
        .type           _Z16atomicMulExamplePi,@function
        .size           _Z16atomicMulExamplePi,(.L_x_2 - _Z16atomicMulExamplePi)
        .other          _Z16atomicMulExamplePi,@"STO_CUDA_ENTRY STV_DEFAULT"
_Z16atomicMulExamplePi:
.text._Z16atomicMulExamplePi:
[----:B------:R-:W-:Y:S08]  /*0000*/  LDC R1, c[0x0][0x37c] ;  /* 0x0000df00ff017b82 */ /* 0x000ff00000000800 */
[----:B------:R-:W0:Y:S01]  /*0010*/  LDC.64 R2, c[0x0][0x380] ;  /* 0x0000e000ff027b82 */ /* 0x000e220000000a00 */
[----:B------:R-:W0:Y:S02]  /*0020*/  LDCU.64 UR4, c[0x0][0x358] ;  /* 0x00006b00ff0477ac */ /* 0x000e240008000a00 */
[----:B0-----:R0:W5:Y:S02]  /*0030*/  LDG.E R4, desc[UR4][R2.64] ;  /* 0x0000000402047981 */ /* 0x001164000c1e1900 */
.L_x_0:
[C---:B-----5:R-:W-:Y:S01]  /*0040*/  IMAD.SHL.U32 R5, R4.reuse, 0x2, RZ ;  /* 0x0000000204057824 */ /* 0x060fe200078e00ff */
[----:B------:R-:W-:Y:S05]  /*0050*/  YIELD ;  /* 0x0000000000007946 */ /* 0x000fea0003800000 */
[----:B------:R-:W2:Y:S02]  /*0060*/  ATOMG.E.CAS.STRONG.GPU PT, R5, [R2], R4, R5 ;  /* 0x00000004020573a9 */ /* 0x000ea400001ee105 */
[-C--:B--2---:R-:W-:Y:S02]  /*0070*/  ISETP.NE.AND P0, PT, R4, R5.reuse, PT ;  /* 0x000000050400720c */ /* 0x084fe40003f05270 */
[----:B------:R-:W-:-:S11]  /*0080*/  MOV R4, R5 ;  /* 0x0000000500047202 */ /* 0x000fd60000000f00 */
[----:B------:R-:W-:Y:S05]  /*0090*/  @P0 BRA `(.L_x_0) ;  /* 0xfffffffc00e80947 */ /* 0x000fea000383ffff */
[----:B------:R-:W-:Y:S05]  /*00a0*/  EXIT ;  /* 0x000000000000794d */ /* 0x000fea0003800000 */
.L_x_1:
[----:B------:R-:W-:-:S00]  /*00b0*/  BRA `(.L_x_1) ;  /* 0xfffffffc00fc7947 */ /* 0x000fc0000383ffff */
[----:B------:R-:W-:-:S00]  /*00c0*/  NOP ;  /* 0x0000000000007918 */ /* 0x000fc00000000000 */
        /* <DEDUP_REMOVED lines=11> */
.L_x_2:


//--------------------- .nv.shared.reserved.0     --------------------------
	.section	.nv.shared.reserved.0,"aw",@nobits
	.weak		__nv_reservedSMEM_offset_0_alias
	.size		__nv_reservedSMEM_offset_0_alias, 0, 64
	.other		__nv_reservedSMEM_offset_0_alias,@"STO_CUDA_RESERVED_SHARED STV_DEFAULT"
__nv_reservedSMEM_offset_0_alias:
	.zero		0
	.zero		64


//--------------------- .nv.constant0._Z16atomicMulExamplePi --------------------------
	.section	.nv.constant0._Z16atomicMulExamplePi,"a",@progbits
	.sectionflags	@""
	.align	4
.nv.constant0._Z16atomicMulExamplePi:
	.zero		904


//--------------------- SYMBOLS --------------------------

	.type		.nv.reservedSmem.offset0,@object
	.size		.nv.reservedSmem.offset0,0x4
